	.headerflags	@"EF_CUDA_TEXMODE_UNIFIED EF_CUDA_64BIT_ADDRESS EF_CUDA_ACCELERATORS EF_CUDA_SM90 EF_CUDA_VIRTUAL_SM(EF_CUDA_SM90)"
	.elftype	@"ET_EXEC"


//--------------------- .nv.info                  --------------------------
	.section	.nv.info,"",@"SHT_CUDA_INFO"
	.align	4


	//----- nvinfo : EIATTR_REGCOUNT
	.align		4
        /*0000*/ 	.byte	0x04, 0x2f
        /*0002*/ 	.short	(.L_1 - .L_0)
	.align		4
.L_0:
        /*0004*/ 	.word	index@(triton_poi_fused__prelu_kernel_convolution_1)
        /*0008*/ 	.word	0x00000012


	//----- nvinfo : EIATTR_MIN_STACK_SIZE
	.align		4
.L_1:
        /*000c*/ 	.byte	0x04, 0x12
        /*000e*/ 	.short	(.L_3 - .L_2)
	.align		4
.L_2:
        /*0010*/ 	.word	index@(triton_poi_fused__prelu_kernel_convolution_1)
        /*0014*/ 	.word	0x00000000


	//----- nvinfo : EIATTR_FRAME_SIZE
	.align		4
.L_3:
        /*0018*/ 	.byte	0x04, 0x11
        /*001a*/ 	.short	(.L_5 - .L_4)
	.align		4
.L_4:
        /*001c*/ 	.word	index@(triton_poi_fused__prelu_kernel_convolution_1)
        /*0020*/ 	.word	0x00000000


	//----- nvinfo : EIATTR_MIN_STACK_SIZE
	.align		4
.L_5:
        /*0024*/ 	.byte	0x04, 0x12
        /*0026*/ 	.short	(.L_7 - .L_6)
	.align		4
.L_6:
        /*0028*/ 	.word	index@(triton_poi_fused__prelu_kernel_convolution_1)
        /*002c*/ 	.word	0x00000000
.L_7:


//--------------------- .nv.info.triton_poi_fused__prelu_kernel_convolution_1 --------------------------
	.section	.nv.info.triton_poi_fused__prelu_kernel_convolution_1,"",@"SHT_CUDA_INFO"
	.sectionflags	@""
	.align	4


	//----- nvinfo : EIATTR_CUDA_API_VERSION
	.align		4
        /*0000*/ 	.byte	0x04, 0x37
        /*0002*/ 	.short	(.L_9 - .L_8)
.L_8:
        /*0004*/ 	.word	0x0000007c


	//----- nvinfo : EIATTR_KPARAM_INFO
	.align		4
.L_9:
        /*0008*/ 	.byte	0x04, 0x17
        /*000a*/ 	.short	(.L_11 - .L_10)
.L_10:
        /*000c*/ 	.word	0x00000000
        /*0010*/ 	.short	0x0004
        /*0012*/ 	.short	0x0020
        /*0014*/ 	.byte	0x00, 0xf0, 0x11, 0x00


	//----- nvinfo : EIATTR_KPARAM_INFO
	.align		4
.L_11:
        /*0018*/ 	.byte	0x04, 0x17
        /*001a*/ 	.short	(.L_13 - .L_12)
.L_12:
        /*001c*/ 	.word	0x00000000
        /*0020*/ 	.short	0x0003
        /*0022*/ 	.short	0x0018
        /*0024*/ 	.byte	0x00, 0xf4, 0x21, 0x00


	//----- nvinfo : EIATTR_KPARAM_INFO
	.align		4
.L_13:
        /*0028*/ 	.byte	0x04, 0x17
        /*002a*/ 	.short	(.L_15 - .L_14)
.L_14:
        /*002c*/ 	.word	0x00000000
        /*0030*/ 	.short	0x0002
        /*0032*/ 	.short	0x0010
        /*0034*/ 	.byte	0x00, 0xf4, 0x21, 0x00


	//----- nvinfo : EIATTR_KPARAM_INFO
	.align		4
.L_15:
        /*0038*/ 	.byte	0x04, 0x17
        /*003a*/ 	.short	(.L_17 - .L_16)
.L_16:
        /*003c*/ 	.word	0x00000000
        /*0040*/ 	.short	0x0001
        /*0042*/ 	.short	0x0008
        /*0044*/ 	.byte	0x00, 0xf4, 0x21, 0x00


	//----- nvinfo : EIATTR_KPARAM_INFO
	.align		4
.L_17:
        /*0048*/ 	.byte	0x04, 0x17
        /*004a*/ 	.short	(.L_19 - .L_18)
.L_18:
        /*004c*/ 	.word	0x00000000
        /*0050*/ 	.short	0x0000
        /*0052*/ 	.short	0x0000
        /*0054*/ 	.byte	0x00, 0xf4, 0x21, 0x00


	//----- nvinfo : EIATTR_SPARSE_MMA_MASK
	.align		4
.L_19:
        /*0058*/ 	.byte	0x03, 0x50
        /*005a*/ 	.short	0x0000


	//----- nvinfo : EIATTR_MAXREG_COUNT
	.align		4
        /*005c*/ 	.byte	0x03, 0x1b
        /*005e*/ 	.short	0x00ff


	//----- nvinfo : EIATTR_EXIT_INSTR_OFFSETS
	.align		4
        /*0060*/ 	.byte	0x04, 0x1c
        /*0062*/ 	.short	(.L_21 - .L_20)


	//   ....[0]....
.L_20:
        /*0064*/ 	.word	0x000001f0


	//   ....[1]....
        /*0068*/ 	.word	0x00000210


	//----- nvinfo : EIATTR_REQNTID
	.align		4
.L_21:
        /*006c*/ 	.byte	0x04, 0x10
        /*006e*/ 	.short	(.L_23 - .L_22)
.L_22:
        /*0070*/ 	.word	0x00000020
        /*0074*/ 	.word	0x00000001
        /*0078*/ 	.word	0x00000001


	//----- nvinfo : EIATTR_CBANK_PARAM_SIZE
	.align		4
.L_23:
        /*007c*/ 	.byte	0x03, 0x19
        /*007e*/ 	.short	0x0024


	//----- nvinfo : EIATTR_PARAM_CBANK
	.align		4
        /*0080*/ 	.byte	0x04, 0x0a
        /*0082*/ 	.short	(.L_25 - .L_24)
	.align		4
.L_24:
        /*0084*/ 	.word	index@(.nv.constant0.triton_poi_fused__prelu_kernel_convolution_1)
        /*0088*/ 	.short	0x0210
        /*008a*/ 	.short	0x0024


	//----- nvinfo : EIATTR_SW_WAR
	.align		4
.L_25:
        /*008c*/ 	.byte	0x04, 0x36
        /*008e*/ 	.short	(.L_27 - .L_26)
.L_26:
        /*0090*/ 	.word	0x00000008
.L_27:


//--------------------- .nv.callgraph             --------------------------
	.section	.nv.callgraph,"",@"SHT_CUDA_CALLGRAPH"
	.align	4
	.sectionentsize	8
	.align		4
        /*0000*/ 	.word	0x00000000
	.align		4
        /*0004*/ 	.word	0xffffffff
	.align		4
        /*0008*/ 	.word	0x00000000
	.align		4
        /*000c*/ 	.word	0xfffffffe
	.align		4
        /*0010*/ 	.word	0x00000000
	.align		4
        /*0014*/ 	.word	0xfffffffd
	.align		4
        /*0018*/ 	.word	0x00000000
	.align		4
        /*001c*/ 	.word	0xfffffffc


//--------------------- .text.triton_poi_fused__prelu_kernel_convolution_1 --------------------------
	.section	.text.triton_poi_fused__prelu_kernel_convolution_1,"ax",@progbits
	.align	128
        .global         triton_poi_fused__prelu_kernel_convolution_1
        .type           triton_poi_fused__prelu_kernel_convolution_1,@function
        .size           triton_poi_fused__prelu_kernel_convolution_1,(.L_x_1 - triton_poi_fused__prelu_kernel_convolution_1)
        .other          triton_poi_fused__prelu_kernel_convolution_1,@"STO_CUDA_ENTRY STV_DEFAULT"
triton_poi_fused__prelu_kernel_convolution_1:
.text.triton_poi_fused__prelu_kernel_convolution_1:
[----:B------:R-:W0:Y:S02]  /*0000*/  LDC R1, c[0x0][0x28] ;  /* 0x00000a00ff017b82 */ /* 0x000e240000000800 */
[----:B------:R-:W1:Y:S01]  /*0010*/  S2R R10, SR_TID.X ;  /* 0x00000000000a7919 */ /* 0x000e620000002100 */
[----:B------:R-:W2:Y:S01]  /*0020*/  LDC.64 R4, c[0x0][0x218] ;  /* 0x00008600ff047b82 */ /* 0x000ea20000000a00 */
[----:B------:R-:W-:Y:S01]  /*0030*/  IMAD.MOV.U32 R13, RZ, RZ, RZ ;  /* 0x000000ffff0d7224 */ /* 0x000fe200078e00ff */
[----:B------:R-:W-:Y:S01]  /*0040*/  ULDC.64 UR4, c[0x0][0x208] ;  /* 0x0000820000047ab9 */ /* 0x000fe20000000a00 */
[----:B------:R-:W3:Y:S05]  /*0050*/  S2R R11, SR_CTAID.X ;  /* 0x00000000000b7919 */ /* 0x000eea0000002500 */
[----:B------:R-:W4:Y:S01]  /*0060*/  LDC.64 R2, c[0x0][0x210] ;  /* 0x00008400ff027b82 */ /* 0x000f220000000a00 */
[----:B-1----:R-:W-:-:S02]  /*0070*/  LOP3.LUT R0, R10, 0xf, RZ, 0xc0, !PT ;  /* 0x0000000f0a007812 */ /* 0x002fc400078ec0ff */
[----:B---3--:R-:W-:-:S03]  /*0080*/  SHF.R.S32.HI R6, RZ, 0x1b, R11 ;  /* 0x0000001bff067819 */ /* 0x008fc6000001140b */
[----:B------:R-:W-:Y:S01]  /*0090*/  IMAD R11, R11, 0x10, R0 ;  /* 0x000000100b0b7824 */ /* 0x000fe200078e0200 */
[----:B------:R-:W-:-:S03]  /*00a0*/  SGXT R0, R6, 0x1 ;  /* 0x000000010600781a */ /* 0x000fc60000000200 */
[C---:B----4-:R-:W-:Y:S01]  /*00b0*/  IMAD.WIDE R2, R11.reuse, 0x4, R2 ;  /* 0x000000040b027825 */ /* 0x050fe200078e0202 */
[----:B------:R-:W1:Y:S01]  /*00c0*/  LDC.64 R6, c[0x0][0x220] ;  /* 0x00008800ff067b82 */ /* 0x000e620000000a00 */
[----:B------:R-:W-:Y:S02]  /*00d0*/  ISETP.GE.AND P0, PT, R11, 0x10, PT ;  /* 0x000000100b00780c */ /* 0x000fe40003f06270 */
[----:B------:R-:W-:-:S04]  /*00e0*/  LEA.HI R0, R0, R11, RZ, 0x2 ;  /* 0x0000000b00007211 */ /* 0x000fc800078f10ff */
[----:B------:R-:W-:-:S05]  /*00f0*/  LOP3.LUT R0, R0, 0xfffffffc, RZ, 0xc0, !PT ;  /* 0xfffffffc00007812 */ /* 0x000fca00078ec0ff */
[----:B------:R-:W-:Y:S02]  /*0100*/  IMAD.IADD R9, R11, 0x1, -R0 ;  /* 0x000000010b097824 */ /* 0x000fe400078e0a00 */
[----:B------:R-:W-:Y:S02]  /*0110*/  IMAD.MOV.U32 R0, RZ, RZ, RZ ;  /* 0x000000ffff007224 */ /* 0x000fe400078e00ff */
[----:B--2---:R-:W-:Y:S02]  /*0120*/  IMAD.WIDE R4, R9, 0x4, R4 ;  /* 0x0000000409047825 */ /* 0x004fe400078e0204 */
[----:B------:R-:W2:Y:S02]  /*0130*/  LDC.64 R8, c[0x0][0x228] ;  /* 0x00008a00ff087b82 */ /* 0x000ea40000000a00 */
[----:B------:R-:W3:Y:S04]  /*0140*/  @!P0 LDG.E R0, desc[UR4][R2.64] ;  /* 0x0000000402008981 */ /* 0x000ee8000c1e1900 */
[----:B------:R-:W3:Y:S04]  /*0150*/  @!P0 LDG.E.EL R13, desc[UR4][R4.64] ;  /* 0x00000004040d8981 */ /* 0x000ee8000c2e1900 */
[----:B-1----:R-:W4:Y:S01]  /*0160*/  LDG.E R6, desc[UR4][R6.64] ;  /* 0x0000000406067981 */ /* 0x002f22000c1e1900 */
[----:B------:R-:W-:-:S04]  /*0170*/  LOP3.LUT P0, RZ, R10, 0x10, RZ, 0xc0, !PT ;  /* 0x000000100aff7812 */ /* 0x000fc8000780c0ff */
[C---:B------:R-:W-:Y:S01]  /*0180*/  ISETP.LT.AND P0, PT, R11.reuse, 0x10, !P0 ;  /* 0x000000100b00780c */ /* 0x040fe20004701270 */
[----:B--2---:R-:W-:-:S04]  /*0190*/  IMAD.WIDE R8, R11, 0x4, R8 ;  /* 0x000000040b087825 */ /* 0x004fc800078e0208 */
[----:B---3--:R-:W-:Y:S01]  /*01a0*/  FADD R15, R13, R0 ;  /* 0x000000000d0f7221 */ /* 0x008fe20000000000 */
[----:B------:R-:W-:-:S03]  /*01b0*/  FSETP.GT.AND P1, PT, R0, -R13, PT ;  /* 0x8000000d0000720b */ /* 0x000fc60003f24000 */
[----:B----4-:R-:W-:-:S04]  /*01c0*/  FMUL R10, R6, R15 ;  /* 0x0000000f060a7220 */ /* 0x010fc80000400000 */
[----:B------:R1:W-:Y:S01]  /*01d0*/  @P0 STG.E desc[UR4][R2.64], R15 ;  /* 0x0000000f02000986 */ /* 0x0003e2000c101904 */
[----:B------:R-:W-:Y:S01]  /*01e0*/  FSEL R11, R15, R10, P1 ;  /* 0x0000000a0f0b7208 */ /* 0x000fe20000800000 */
[----:B------:R-:W-:Y:S06]  /*01f0*/  @!P0 EXIT ;  /* 0x000000000000894d */ /* 0x000fec0003800000 */
[----:B------:R-:W-:Y:S01]  /*0200*/  STG.E desc[UR4][R8.64], R11 ;  /* 0x0000000b08007986 */ /* 0x000fe2000c101904 */
[----:B------:R-:W-:Y:S05]  /*0210*/  EXIT ;  /* 0x000000000000794d */ /* 0x000fea0003800000 */
.L_x_0:
[----:B------:R-:W-:-:S00]  /*0220*/  BRA `(.L_x_0) ;  /* 0xfffffffc00fc7947 */ /* 0x000fc0000383ffff */
[----:B------:R-:W-:-:S00]  /*0230*/  NOP ;  /* 0x0000000000007918 */ /* 0x000fc00000000000 */
        /* <DEDUP_REMOVED lines=12> */
.L_x_1:


//--------------------- .nv.constant0.triton_poi_fused__prelu_kernel_convolution_1 --------------------------
	.section	.nv.constant0.triton_poi_fused__prelu_kernel_convolution_1,"a",@progbits
	.sectionflags	@""
	.align	4
.nv.constant0.triton_poi_fused__prelu_kernel_convolution_1:
	.zero		564
